	.headerflags	@"EF_CUDA_TEXMODE_UNIFIED EF_CUDA_64BIT_ADDRESS EF_CUDA_ACCELERATORS EF_CUDA_SM90 EF_CUDA_VIRTUAL_SM(EF_CUDA_SM90)"
	.elftype	@"ET_EXEC"


//--------------------- .nv.info                  --------------------------
	.section	.nv.info,"",@"SHT_CUDA_INFO"
	.align	4


	//----- nvinfo : EIATTR_REGCOUNT
	.align		4
        /*0000*/ 	.byte	0x04, 0x2f
        /*0002*/ 	.short	(.L_1 - .L_0)
	.align		4
.L_0:
        /*0004*/ 	.word	index@(triton_poi_fused_convolution_24)
        /*0008*/ 	.word	0x0000000c


	//----- nvinfo : EIATTR_MIN_STACK_SIZE
	.align		4
.L_1:
        /*000c*/ 	.byte	0x04, 0x12
        /*000e*/ 	.short	(.L_3 - .L_2)
	.align		4
.L_2:
        /*0010*/ 	.word	index@(triton_poi_fused_convolution_24)
        /*0014*/ 	.word	0x00000000


	//----- nvinfo : EIATTR_FRAME_SIZE
	.align		4
.L_3:
        /*0018*/ 	.byte	0x04, 0x11
        /*001a*/ 	.short	(.L_5 - .L_4)
	.align		4
.L_4:
        /*001c*/ 	.word	index@(triton_poi_fused_convolution_24)
        /*0020*/ 	.word	0x00000000


	//----- nvinfo : EIATTR_MIN_STACK_SIZE
	.align		4
.L_5:
        /*0024*/ 	.byte	0x04, 0x12
        /*0026*/ 	.short	(.L_7 - .L_6)
	.align		4
.L_6:
        /*0028*/ 	.word	index@(triton_poi_fused_convolution_24)
        /*002c*/ 	.word	0x00000000
.L_7:


//--------------------- .nv.info.triton_poi_fused_convolution_24 --------------------------
	.section	.nv.info.triton_poi_fused_convolution_24,"",@"SHT_CUDA_INFO"
	.sectionflags	@""
	.align	4


	//----- nvinfo : EIATTR_CUDA_API_VERSION
	.align		4
        /*0000*/ 	.byte	0x04, 0x37
        /*0002*/ 	.short	(.L_9 - .L_8)
.L_8:
        /*0004*/ 	.word	0x0000007c


	//----- nvinfo : EIATTR_KPARAM_INFO
	.align		4
.L_9:
        /*0008*/ 	.byte	0x04, 0x17
        /*000a*/ 	.short	(.L_11 - .L_10)
.L_10:
        /*000c*/ 	.word	0x00000000
        /*0010*/ 	.short	0x0002
        /*0012*/ 	.short	0x0010
        /*0014*/ 	.byte	0x00, 0xf0, 0x11, 0x00


	//----- nvinfo : EIATTR_KPARAM_INFO
	.align		4
.L_11:
        /*0018*/ 	.byte	0x04, 0x17
        /*001a*/ 	.short	(.L_13 - .L_12)
.L_12:
        /*001c*/ 	.word	0x00000000
        /*0020*/ 	.short	0x0001
        /*0022*/ 	.short	0x0008
        /*0024*/ 	.byte	0x00, 0xf4, 0x21, 0x00


	//----- nvinfo : EIATTR_KPARAM_INFO
	.align		4
.L_13:
        /*0028*/ 	.byte	0x04, 0x17
        /*002a*/ 	.short	(.L_15 - .L_14)
.L_14:
        /*002c*/ 	.word	0x00000000
        /*0030*/ 	.short	0x0000
        /*0032*/ 	.short	0x0000
        /*0034*/ 	.byte	0x00, 0xf4, 0x21, 0x00


	//----- nvinfo : EIATTR_SPARSE_MMA_MASK
	.align		4
.L_15:
        /*0038*/ 	.byte	0x03, 0x50
        /*003a*/ 	.short	0x0000


	//----- nvinfo : EIATTR_MAXREG_COUNT
	.align		4
        /*003c*/ 	.byte	0x03, 0x1b
        /*003e*/ 	.short	0x00ff


	//----- nvinfo : EIATTR_EXIT_INSTR_OFFSETS
	.align		4
        /*0040*/ 	.byte	0x04, 0x1c
        /*0042*/ 	.short	(.L_17 - .L_16)


	//   ....[0]....
.L_16:
        /*0044*/ 	.word	0x000001b0


	//----- nvinfo : EIATTR_REQNTID
	.align		4
.L_17:
        /*0048*/ 	.byte	0x04, 0x10
        /*004a*/ 	.short	(.L_19 - .L_18)
.L_18:
        /*004c*/ 	.word	0x00000100
        /*0050*/ 	.word	0x00000001
        /*0054*/ 	.word	0x00000001


	//----- nvinfo : EIATTR_CBANK_PARAM_SIZE
	.align		4
.L_19:
        /*0058*/ 	.byte	0x03, 0x19
        /*005a*/ 	.short	0x0014


	//----- nvinfo : EIATTR_PARAM_CBANK
	.align		4
        /*005c*/ 	.byte	0x04, 0x0a
        /*005e*/ 	.short	(.L_21 - .L_20)
	.align		4
.L_20:
        /*0060*/ 	.word	index@(.nv.constant0.triton_poi_fused_convolution_24)
        /*0064*/ 	.short	0x0210
        /*0066*/ 	.short	0x0014


	//----- nvinfo : EIATTR_SW_WAR
	.align		4
.L_21:
        /*0068*/ 	.byte	0x04, 0x36
        /*006a*/ 	.short	(.L_23 - .L_22)
.L_22:
        /*006c*/ 	.word	0x00000008
.L_23:


//--------------------- .nv.callgraph             --------------------------
	.section	.nv.callgraph,"",@"SHT_CUDA_CALLGRAPH"
	.align	4
	.sectionentsize	8
	.align		4
        /*0000*/ 	.word	0x00000000
	.align		4
        /*0004*/ 	.word	0xffffffff
	.align		4
        /*0008*/ 	.word	0x00000000
	.align		4
        /*000c*/ 	.word	0xfffffffe
	.align		4
        /*0010*/ 	.word	0x00000000
	.align		4
        /*0014*/ 	.word	0xfffffffd
	.align		4
        /*0018*/ 	.word	0x00000000
	.align		4
        /*001c*/ 	.word	0xfffffffc


//--------------------- .text.triton_poi_fused_convolution_24 --------------------------
	.section	.text.triton_poi_fused_convolution_24,"ax",@progbits
	.align	128
        .global         triton_poi_fused_convolution_24
        .type           triton_poi_fused_convolution_24,@function
        .size           triton_poi_fused_convolution_24,(.L_x_1 - triton_poi_fused_convolution_24)
        .other          triton_poi_fused_convolution_24,@"STO_CUDA_ENTRY STV_DEFAULT"
triton_poi_fused_convolution_24:
.text.triton_poi_fused_convolution_24:
[----:B------:R-:W-:Y:S01]  /*0000*/  LDC R1, c[0x0][0x28] ;  /* 0x00000a00ff017b82 */ /* 0x000fe20000000800 */
[----:B------:R-:W1:Y:S01]  /*0010*/  S2R R0, SR_TID.X ;  /* 0x0000000000007919 */ /* 0x000e620000002100 */
[----:B------:R-:W-:Y:S01]  /*0020*/  ULDC.64 UR4, c[0x0][0x208] ;  /* 0x0000820000047ab9 */ /* 0x000fe20000000a00 */
[----:B------:R-:W2:Y:S01]  /*0030*/  S2R R7, SR_CTAID.X ;  /* 0x0000000000077919 */ /* 0x000ea20000002500 */
[----:B-1----:R-:W-:Y:S01]  /*0040*/  IMAD.SHL.U32 R0, R0, 0x2, RZ ;  /* 0x0000000200007824 */ /* 0x002fe200078e00ff */
[----:B--2---:R-:W-:-:S04]  /*0050*/  SHF.R.S32.HI R2, RZ, 0x16, R7 ;  /* 0x00000016ff027819 */ /* 0x004fc80000011407 */
[----:B------:R-:W-:Y:S02]  /*0060*/  LOP3.LUT R0, R0, 0x1fe, RZ, 0xc0, !PT ;  /* 0x000001fe00007812 */ /* 0x000fe400078ec0ff */
[----:B------:R-:W-:-:S03]  /*0070*/  SGXT R2, R2, 0x1 ;  /* 0x000000010202781a */ /* 0x000fc60000000200 */
[----:B------:R-:W-:-:S05]  /*0080*/  IMAD R7, R7, 0x200, R0 ;  /* 0x0000020007077824 */ /* 0x000fca00078e0200 */
[----:B------:R-:W-:-:S04]  /*0090*/  LEA.HI R2, R2, R7, RZ, 0x12 ;  /* 0x0000000702027211 */ /* 0x000fc800078f90ff */
[----:B------:R-:W-:-:S04]  /*00a0*/  SHF.R.S32.HI R0, RZ, 0x12, R2 ;  /* 0x00000012ff007819 */ /* 0x000fc80000011402 */
[----:B------:R-:W-:-:S04]  /*00b0*/  LOP3.LUT R3, R0, 0xffff, RZ, 0xc0, !PT ;  /* 0x0000ffff00037812 */ /* 0x000fc800078ec0ff */
[----:B------:R-:W-:Y:S02]  /*00c0*/  LEA.HI R4, R3, R0, RZ, 0x12 ;  /* 0x0000000003047211 */ /* 0x000fe400078f90ff */
[----:B------:R-:W1:Y:S02]  /*00d0*/  LDC.64 R2, c[0x0][0x210] ;  /* 0x00008400ff027b82 */ /* 0x000e640000000a00 */
[----:B------:R-:W-:-:S05]  /*00e0*/  LOP3.LUT R6, R4, 0xfffc, RZ, 0xc0, !PT ;  /* 0x0000fffc04067812 */ /* 0x000fca00078ec0ff */
[----:B------:R-:W-:Y:S01]  /*00f0*/  IMAD.MOV R6, RZ, RZ, -R6 ;  /* 0x000000ffff067224 */ /* 0x000fe200078e0a06 */
[----:B------:R-:W2:Y:S04]  /*0100*/  LDC.64 R4, c[0x0][0x218] ;  /* 0x00008600ff047b82 */ /* 0x000ea80000000a00 */
[----:B------:R-:W-:-:S05]  /*0110*/  PRMT R9, R6, 0x7710, RZ ;  /* 0x0000771006097816 */ /* 0x000fca00000000ff */
[----:B------:R-:W-:-:S05]  /*0120*/  IMAD.IADD R0, R0, 0x1, R9 ;  /* 0x0000000100007824 */ /* 0x000fca00078e0209 */
[----:B------:R-:W-:Y:S01]  /*0130*/  PRMT R9, R0, 0x9910, RZ ;  /* 0x0000991000097816 */ /* 0x000fe200000000ff */
[----:B-1----:R-:W-:-:S05]  /*0140*/  IMAD.WIDE R2, R7, 0x4, R2 ;  /* 0x0000000407027825 */ /* 0x002fca00078e0202 */
[----:B------:R-:W3:Y:S01]  /*0150*/  LDG.E.64 R6, desc[UR4][R2.64] ;  /* 0x0000000402067981 */ /* 0x000ee2000c1e1b00 */
[----:B--2---:R-:W-:-:S06]  /*0160*/  IMAD.WIDE R4, R9, 0x4, R4 ;  /* 0x0000000409047825 */ /* 0x004fcc00078e0204 */
[----:B------:R-:W3:Y:S02]  /*0170*/  LDG.E.EL R4, desc[UR4][R4.64] ;  /* 0x0000000404047981 */ /* 0x000ee4000c2e1900 */
[--C-:B---3--:R-:W-:Y:S01]  /*0180*/  FADD R6, R6, R4.reuse ;  /* 0x0000000406067221 */ /* 0x108fe20000000000 */
[----:B------:R-:W-:-:S05]  /*0190*/  FADD R7, R7, R4 ;  /* 0x0000000407077221 */ /* 0x000fca0000000000 */
[----:B------:R-:W-:Y:S01]  /*01a0*/  STG.E.64 desc[UR4][R2.64], R6 ;  /* 0x0000000602007986 */ /* 0x000fe2000c101b04 */
[----:B------:R-:W-:Y:S05]  /*01b0*/  EXIT ;  /* 0x000000000000794d */ /* 0x000fea0003800000 */
.L_x_0:
[----:B------:R-:W-:-:S00]  /*01c0*/  BRA `(.L_x_0) ;  /* 0xfffffffc00fc7947 */ /* 0x000fc0000383ffff */
[----:B------:R-:W-:-:S00]  /*01d0*/  NOP ;  /* 0x0000000000007918 */ /* 0x000fc00000000000 */
        /* <DEDUP_REMOVED lines=10> */
.L_x_1:


//--------------------- .nv.constant0.triton_poi_fused_convolution_24 --------------------------
	.section	.nv.constant0.triton_poi_fused_convolution_24,"a",@progbits
	.sectionflags	@""
	.align	4
.nv.constant0.triton_poi_fused_convolution_24:
	.zero		548
